//
// Generated by NVIDIA NVVM Compiler
//
// Compiler Build ID: CL-36424714
// Cuda compilation tools, release 13.0, V13.0.88
// Based on NVVM 20.0.0
//

.version 9.0
.target sm_100
.address_size 64

	// .globl	_ZN4raft4arch5inner20dummy_runtime_kernelEv

.visible .entry _ZN4raft4arch5inner20dummy_runtime_kernelEv()
{


	ret;

}


// ===== COMPILED SASS (sm_100) =====

	.target	sm_100

	.elftype	@"ET_EXEC"


//--------------------- .note.nv.tkinfo           --------------------------
	.section	.note.nv.tkinfo,"",@"SHT_NOTE"
	.sectionflags	@"SHF_NOTE_NV_TKINFO"
	.tkinfo
        /*0018*/ 	.word	0x00000002
        /*0030*/ 	.string	""
        /*0030*/ 	.string	"ptxas"
        /*0030*/ 	.string	"Cuda compilation tools, release 13.0, V13.0.88"
        /*0030*/ 	.string	"Build cuda_13.0.r13.0/compiler.36424714_0"
        /*0030*/ 	.string	"-arch sm_100 -m 64 "



//--------------------- .note.nv.cuinfo           --------------------------
	.section	.note.nv.cuinfo,"",@"SHT_NOTE"
	.sectionflags	@"SHF_NOTE_NV_CUINFO"
        /*0018*/ 	.short	0x0002
        /*001a*/ 	.short	0x0064
        /*001c*/ 	.short	0x0082
	.zero		2


//--------------------- .nv.info                  --------------------------
	.section	.nv.info,"",@"SHT_CUDA_INFO"
	.align	4


	//----- nvinfo : EIATTR_REGCOUNT
	.align		4
        /*0000*/ 	.byte	0x04, 0x2f
        /*0002*/ 	.short	(.L_1 - .L_0)
	.align		4
.L_0:
        /*0004*/ 	.word	index@(_ZN4raft4arch5inner20dummy_runtime_kernelEv)
        /*0008*/ 	.word	0x00000004


	//----- nvinfo : EIATTR_FRAME_SIZE
	.align		4
.L_1:
        /*000c*/ 	.byte	0x04, 0x11
        /*000e*/ 	.short	(.L_3 - .L_2)
	.align		4
.L_2:
        /*0010*/ 	.word	index@(_ZN4raft4arch5inner20dummy_runtime_kernelEv)
        /*0014*/ 	.word	0x00000000


	//----- nvinfo : EIATTR_MIN_STACK_SIZE
	.align		4
.L_3:
        /*0018*/ 	.byte	0x04, 0x12
        /*001a*/ 	.short	(.L_5 - .L_4)
	.align		4
.L_4:
        /*001c*/ 	.word	index@(_ZN4raft4arch5inner20dummy_runtime_kernelEv)
        /*0020*/ 	.word	0x00000000
.L_5:


//--------------------- .nv.compat                --------------------------
	.section	.nv.compat,"",@"SHT_CUDA_COMPAT_INFO"
	.align	4
        /*0000*/ 	.byte	0x02, 0x09, 0x00, 0x00, 0x02, 0x02, 0x01, 0x00, 0x02, 0x05, 0x05, 0x00, 0x03, 0x07, 0x01, 0x01
        /*0010*/ 	.byte	0x02, 0x03, 0x00, 0x00, 0x02, 0x06, 0x01, 0x00, 0x04, 0x0b, 0x08, 0x00, 0x09, 0x00, 0x00, 0x00
        /*0020*/ 	.byte	0x00, 0x00, 0x00, 0x00


//--------------------- .nv.info._ZN4raft4arch5inner20dummy_runtime_kernelEv --------------------------
	.section	.nv.info._ZN4raft4arch5inner20dummy_runtime_kernelEv,"",@"SHT_CUDA_INFO"
	.sectionflags	@""
	.align	4


	//----- nvinfo : EIATTR_CUDA_API_VERSION
	.align		4
        /*0000*/ 	.byte	0x04, 0x37
        /*0002*/ 	.short	(.L_7 - .L_6)
.L_6:
        /*0004*/ 	.word	0x00000082


	//----- nvinfo : EIATTR_SPARSE_MMA_MASK
	.align		4
.L_7:
        /*0008*/ 	.byte	0x03, 0x50
        /*000a*/ 	.short	0x0000


	//----- nvinfo : EIATTR_MAXREG_COUNT
	.align		4
        /*000c*/ 	.byte	0x03, 0x1b
        /*000e*/ 	.short	0x00ff


	//----- nvinfo : EIATTR_MERCURY_ISA_VERSION
	.align		4
        /*0010*/ 	.byte	0x03, 0x5f
        /*0012*/ 	.short	0x0101


	//----- nvinfo : EIATTR_VRC_CTA_INIT_COUNT
	.align		4
        /*0014*/ 	.byte	0x02, 0x4a
	.zero		1
	.zero		1


	//----- nvinfo : EIATTR_EXIT_INSTR_OFFSETS
	.align		4
        /*0018*/ 	.byte	0x04, 0x1c
        /*001a*/ 	.short	(.L_9 - .L_8)


	//   ....[0]....
.L_8:
        /*001c*/ 	.word	0x00000010


	//----- nvinfo : EIATTR_SW_WAR
	.align		4
.L_9:
        /*0020*/ 	.byte	0x04, 0x36
        /*0022*/ 	.short	(.L_11 - .L_10)
.L_10:
        /*0024*/ 	.word	0x00000008
.L_11:


//--------------------- .nv.callgraph             --------------------------
	.section	.nv.callgraph,"",@"SHT_CUDA_CALLGRAPH"
	.align	4
	.sectionentsize	8
	.align		4
        /*0000*/ 	.word	0x00000000
	.align		4
        /*0004*/ 	.word	0xffffffff
	.align		4
        /*0008*/ 	.word	0x00000000
	.align		4
        /*000c*/ 	.word	0xfffffffe
	.align		4
        /*0010*/ 	.word	0x00000000
	.align		4
        /*0014*/ 	.word	0xfffffffd
	.align		4
        /*0018*/ 	.word	0x00000000
	.align		4
        /*001c*/ 	.word	0xfffffffc


//--------------------- .text._ZN4raft4arch5inner20dummy_runtime_kernelEv --------------------------
	.section	.text._ZN4raft4arch5inner20dummy_runtime_kernelEv,"ax",@progbits
	.align	128
        .global         _ZN4raft4arch5inner20dummy_runtime_kernelEv
        .type           _ZN4raft4arch5inner20dummy_runtime_kernelEv,@function
        .size           _ZN4raft4arch5inner20dummy_runtime_kernelEv,(.L_x_1 - _ZN4raft4arch5inner20dummy_runtime_kernelEv)
        .other          _ZN4raft4arch5inner20dummy_runtime_kernelEv,@"STO_CUDA_ENTRY STV_DEFAULT"
_ZN4raft4arch5inner20dummy_runtime_kernelEv:
.text._ZN4raft4arch5inner20dummy_runtime_kernelEv:
[----:B------:R-:W-:Y:S01]  /*0000*/  LDC R1, c[0x0][0x37c] ;  /* 0x0000df00ff017b82 */ /* 0x000fe20000000800 */
[----:B------:R-:W-:Y:S05]  /*0010*/  EXIT ;  /* 0x000000000000794d */ /* 0x000fea0003800000 */
.L_x_0:
[----:B------:R-:W-:-:S00]  /*0020*/  BRA `(.L_x_0) ;  /* 0xfffffffc00fc7947 */ /* 0x000fc0000383ffff */
[----:B------:R-:W-:-:S00]  /*0030*/  NOP ;  /* 0x0000000000007918 */ /* 0x000fc00000000000 */
        /* <DEDUP_REMOVED lines=12> */
.L_x_1:


//--------------------- .nv.shared.reserved.0     --------------------------
	.section	.nv.shared.reserved.0,"aw",@nobits
	.weak		__nv_reservedSMEM_offset_0_alias
	.size		__nv_reservedSMEM_offset_0_alias, 0, 64
	.other		__nv_reservedSMEM_offset_0_alias,@"STO_CUDA_RESERVED_SHARED STV_DEFAULT"
__nv_reservedSMEM_offset_0_alias:
	.zero		0
	.zero		64


//--------------------- .nv.constant0._ZN4raft4arch5inner20dummy_runtime_kernelEv --------------------------
	.section	.nv.constant0._ZN4raft4arch5inner20dummy_runtime_kernelEv,"a",@progbits
	.sectionflags	@""
	.align	4
.nv.constant0._ZN4raft4arch5inner20dummy_runtime_kernelEv:
	.zero		896


//--------------------- SYMBOLS --------------------------

	.type		.nv.reservedSmem.offset0,@object
	.size		.nv.reservedSmem.offset0,0x4
